//
// Generated by NVIDIA NVVM Compiler
//
// Compiler Build ID: CL-36424714
// Cuda compilation tools, release 13.0, V13.0.88
// Based on NVVM 20.0.0
//

.version 9.0
.target sm_100
.address_size 64

	// .globl	_Z16calculate_objectPA32_KdS1_S1_S1_S1_PS_

.visible .entry _Z16calculate_objectPA32_KdS1_S1_S1_S1_PS_(
	.param .u64 .ptr .align 1 _Z16calculate_objectPA32_KdS1_S1_S1_S1_PS__param_0,
	.param .u64 .ptr .align 1 _Z16calculate_objectPA32_KdS1_S1_S1_S1_PS__param_1,
	.param .u64 .ptr .align 1 _Z16calculate_objectPA32_KdS1_S1_S1_S1_PS__param_2,
	.param .u64 .ptr .align 1 _Z16calculate_objectPA32_KdS1_S1_S1_S1_PS__param_3,
	.param .u64 .ptr .align 1 _Z16calculate_objectPA32_KdS1_S1_S1_S1_PS__param_4,
	.param .u64 .ptr .align 1 _Z16calculate_objectPA32_KdS1_S1_S1_S1_PS__param_5
)
{


	ret;

}


// ===== COMPILED SASS (sm_100) =====

	.target	sm_100

	.elftype	@"ET_EXEC"


//--------------------- .note.nv.tkinfo           --------------------------
	.section	.note.nv.tkinfo,"",@"SHT_NOTE"
	.sectionflags	@"SHF_NOTE_NV_TKINFO"
	.tkinfo
        /*0018*/ 	.word	0x00000002
        /*0030*/ 	.string	""
        /*0030*/ 	.string	"ptxas"
        /*0030*/ 	.string	"Cuda compilation tools, release 13.0, V13.0.88"
        /*0030*/ 	.string	"Build cuda_13.0.r13.0/compiler.36424714_0"
        /*0030*/ 	.string	"-arch sm_100 -m 64 "



//--------------------- .note.nv.cuinfo           --------------------------
	.section	.note.nv.cuinfo,"",@"SHT_NOTE"
	.sectionflags	@"SHF_NOTE_NV_CUINFO"
        /*0018*/ 	.short	0x0002
        /*001a*/ 	.short	0x0064
        /*001c*/ 	.short	0x0082
	.zero		2


//--------------------- .nv.info                  --------------------------
	.section	.nv.info,"",@"SHT_CUDA_INFO"
	.align	4


	//----- nvinfo : EIATTR_REGCOUNT
	.align		4
        /*0000*/ 	.byte	0x04, 0x2f
        /*0002*/ 	.short	(.L_1 - .L_0)
	.align		4
.L_0:
        /*0004*/ 	.word	index@(_Z16calculate_objectPA32_KdS1_S1_S1_S1_PS_)
        /*0008*/ 	.word	0x00000004


	//----- nvinfo : EIATTR_FRAME_SIZE
	.align		4
.L_1:
        /*000c*/ 	.byte	0x04, 0x11
        /*000e*/ 	.short	(.L_3 - .L_2)
	.align		4
.L_2:
        /*0010*/ 	.word	index@(_Z16calculate_objectPA32_KdS1_S1_S1_S1_PS_)
        /*0014*/ 	.word	0x00000000


	//----- nvinfo : EIATTR_MIN_STACK_SIZE
	.align		4
.L_3:
        /*0018*/ 	.byte	0x04, 0x12
        /*001a*/ 	.short	(.L_5 - .L_4)
	.align		4
.L_4:
        /*001c*/ 	.word	index@(_Z16calculate_objectPA32_KdS1_S1_S1_S1_PS_)
        /*0020*/ 	.word	0x00000000
.L_5:


//--------------------- .nv.compat                --------------------------
	.section	.nv.compat,"",@"SHT_CUDA_COMPAT_INFO"
	.align	4
        /*0000*/ 	.byte	0x02, 0x09, 0x00, 0x00, 0x02, 0x02, 0x01, 0x00, 0x02, 0x05, 0x05, 0x00, 0x03, 0x07, 0x01, 0x01
        /*0010*/ 	.byte	0x02, 0x03, 0x00, 0x00, 0x02, 0x06, 0x01, 0x00, 0x04, 0x0b, 0x08, 0x00, 0x09, 0x00, 0x00, 0x00
        /*0020*/ 	.byte	0x00, 0x00, 0x00, 0x00


//--------------------- .nv.info._Z16calculate_objectPA32_KdS1_S1_S1_S1_PS_ --------------------------
	.section	.nv.info._Z16calculate_objectPA32_KdS1_S1_S1_S1_PS_,"",@"SHT_CUDA_INFO"
	.sectionflags	@""
	.align	4


	//----- nvinfo : EIATTR_CUDA_API_VERSION
	.align		4
        /*0000*/ 	.byte	0x04, 0x37
        /*0002*/ 	.short	(.L_7 - .L_6)
.L_6:
        /*0004*/ 	.word	0x00000082


	//----- nvinfo : EIATTR_KPARAM_INFO
	.align		4
.L_7:
        /*0008*/ 	.byte	0x04, 0x17
        /*000a*/ 	.short	(.L_9 - .L_8)
.L_8:
        /*000c*/ 	.word	0x00000000
        /*0010*/ 	.short	0x0005
        /*0012*/ 	.short	0x0028
        /*0014*/ 	.byte	0x00, 0xf5, 0x21, 0x00


	//----- nvinfo : EIATTR_KPARAM_INFO
	.align		4
.L_9:
        /*0018*/ 	.byte	0x04, 0x17
        /*001a*/ 	.short	(.L_11 - .L_10)
.L_10:
        /*001c*/ 	.word	0x00000000
        /*0020*/ 	.short	0x0004
        /*0022*/ 	.short	0x0020
        /*0024*/ 	.byte	0x00, 0xf5, 0x21, 0x00


	//----- nvinfo : EIATTR_KPARAM_INFO
	.align		4
.L_11:
        /*0028*/ 	.byte	0x04, 0x17
        /*002a*/ 	.short	(.L_13 - .L_12)
.L_12:
        /*002c*/ 	.word	0x00000000
        /*0030*/ 	.short	0x0003
        /*0032*/ 	.short	0x0018
        /*0034*/ 	.byte	0x00, 0xf5, 0x21, 0x00


	//----- nvinfo : EIATTR_KPARAM_INFO
	.align		4
.L_13:
        /*0038*/ 	.byte	0x04, 0x17
        /*003a*/ 	.short	(.L_15 - .L_14)
.L_14:
        /*003c*/ 	.word	0x00000000
        /*0040*/ 	.short	0x0002
        /*0042*/ 	.short	0x0010
        /*0044*/ 	.byte	0x00, 0xf5, 0x21, 0x00


	//----- nvinfo : EIATTR_KPARAM_INFO
	.align		4
.L_15:
        /*0048*/ 	.byte	0x04, 0x17
        /*004a*/ 	.short	(.L_17 - .L_16)
.L_16:
        /*004c*/ 	.word	0x00000000
        /*0050*/ 	.short	0x0001
        /*0052*/ 	.short	0x0008
        /*0054*/ 	.byte	0x00, 0xf5, 0x21, 0x00


	//----- nvinfo : EIATTR_KPARAM_INFO
	.align		4
.L_17:
        /*0058*/ 	.byte	0x04, 0x17
        /*005a*/ 	.short	(.L_19 - .L_18)
.L_18:
        /*005c*/ 	.word	0x00000000
        /*0060*/ 	.short	0x0000
        /*0062*/ 	.short	0x0000
        /*0064*/ 	.byte	0x00, 0xf5, 0x21, 0x00


	//----- nvinfo : EIATTR_SPARSE_MMA_MASK
	.align		4
.L_19:
        /*0068*/ 	.byte	0x03, 0x50
        /*006a*/ 	.short	0x0000


	//----- nvinfo : EIATTR_MAXREG_COUNT
	.align		4
        /*006c*/ 	.byte	0x03, 0x1b
        /*006e*/ 	.short	0x00ff


	//----- nvinfo : EIATTR_MERCURY_ISA_VERSION
	.align		4
        /*0070*/ 	.byte	0x03, 0x5f
        /*0072*/ 	.short	0x0101


	//----- nvinfo : EIATTR_VRC_CTA_INIT_COUNT
	.align		4
        /*0074*/ 	.byte	0x02, 0x4a
	.zero		1
	.zero		1


	//----- nvinfo : EIATTR_EXIT_INSTR_OFFSETS
	.align		4
        /*0078*/ 	.byte	0x04, 0x1c
        /*007a*/ 	.short	(.L_21 - .L_20)


	//   ....[0]....
.L_20:
        /*007c*/ 	.word	0x00000010


	//----- nvinfo : EIATTR_CBANK_PARAM_SIZE
	.align		4
.L_21:
        /*0080*/ 	.byte	0x03, 0x19
        /*0082*/ 	.short	0x0030


	//----- nvinfo : EIATTR_PARAM_CBANK
	.align		4
        /*0084*/ 	.byte	0x04, 0x0a
        /*0086*/ 	.short	(.L_23 - .L_22)
	.align		4
.L_22:
        /*0088*/ 	.word	index@(.nv.constant0._Z16calculate_objectPA32_KdS1_S1_S1_S1_PS_)
        /*008c*/ 	.short	0x0380
        /*008e*/ 	.short	0x0030


	//----- nvinfo : EIATTR_SW_WAR
	.align		4
.L_23:
        /*0090*/ 	.byte	0x04, 0x36
        /*0092*/ 	.short	(.L_25 - .L_24)
.L_24:
        /*0094*/ 	.word	0x00000008
.L_25:


//--------------------- .nv.callgraph             --------------------------
	.section	.nv.callgraph,"",@"SHT_CUDA_CALLGRAPH"
	.align	4
	.sectionentsize	8
	.align		4
        /*0000*/ 	.word	0x00000000
	.align		4
        /*0004*/ 	.word	0xffffffff
	.align		4
        /*0008*/ 	.word	0x00000000
	.align		4
        /*000c*/ 	.word	0xfffffffe
	.align		4
        /*0010*/ 	.word	0x00000000
	.align		4
        /*0014*/ 	.word	0xfffffffd
	.align		4
        /*0018*/ 	.word	0x00000000
	.align		4
        /*001c*/ 	.word	0xfffffffc


//--------------------- .text._Z16calculate_objectPA32_KdS1_S1_S1_S1_PS_ --------------------------
	.section	.text._Z16calculate_objectPA32_KdS1_S1_S1_S1_PS_,"ax",@progbits
	.align	128
        .global         _Z16calculate_objectPA32_KdS1_S1_S1_S1_PS_
        .type           _Z16calculate_objectPA32_KdS1_S1_S1_S1_PS_,@function
        .size           _Z16calculate_objectPA32_KdS1_S1_S1_S1_PS_,(.L_x_1 - _Z16calculate_objectPA32_KdS1_S1_S1_S1_PS_)
        .other          _Z16calculate_objectPA32_KdS1_S1_S1_S1_PS_,@"STO_CUDA_ENTRY STV_DEFAULT"
_Z16calculate_objectPA32_KdS1_S1_S1_S1_PS_:
.text._Z16calculate_objectPA32_KdS1_S1_S1_S1_PS_:
[----:B------:R-:W-:Y:S01]  /*0000*/  LDC R1, c[0x0][0x37c] ;  /* 0x0000df00ff017b82 */ /* 0x000fe20000000800 */
[----:B------:R-:W-:Y:S05]  /*0010*/  EXIT ;  /* 0x000000000000794d */ /* 0x000fea0003800000 */
.L_x_0:
[----:B------:R-:W-:-:S00]  /*0020*/  BRA `(.L_x_0) ;  /* 0xfffffffc00fc7947 */ /* 0x000fc0000383ffff */
[----:B------:R-:W-:-:S00]  /*0030*/  NOP ;  /* 0x0000000000007918 */ /* 0x000fc00000000000 */
        /* <DEDUP_REMOVED lines=12> */
.L_x_1:


//--------------------- .nv.shared.reserved.0     --------------------------
	.section	.nv.shared.reserved.0,"aw",@nobits
	.weak		__nv_reservedSMEM_offset_0_alias
	.size		__nv_reservedSMEM_offset_0_alias, 0, 64
	.other		__nv_reservedSMEM_offset_0_alias,@"STO_CUDA_RESERVED_SHARED STV_DEFAULT"
__nv_reservedSMEM_offset_0_alias:
	.zero		0
	.zero		64


//--------------------- .nv.constant0._Z16calculate_objectPA32_KdS1_S1_S1_S1_PS_ --------------------------
	.section	.nv.constant0._Z16calculate_objectPA32_KdS1_S1_S1_S1_PS_,"a",@progbits
	.sectionflags	@""
	.align	4
.nv.constant0._Z16calculate_objectPA32_KdS1_S1_S1_S1_PS_:
	.zero		944


//--------------------- SYMBOLS --------------------------

	.type		.nv.reservedSmem.offset0,@object
	.size		.nv.reservedSmem.offset0,0x4
